	.headerflags	@"EF_CUDA_TEXMODE_UNIFIED EF_CUDA_64BIT_ADDRESS EF_CUDA_ACCELERATORS EF_CUDA_SM90 EF_CUDA_VIRTUAL_SM(EF_CUDA_SM90)"
	.elftype	@"ET_EXEC"


//--------------------- .nv.info                  --------------------------
	.section	.nv.info,"",@"SHT_CUDA_INFO"
	.align	4


	//----- nvinfo : EIATTR_REGCOUNT
	.align		4
        /*0000*/ 	.byte	0x04, 0x2f
        /*0002*/ 	.short	(.L_3 - .L_2)
	.align		4
.L_2:
        /*0004*/ 	.word	index@(triton_poi_fused__native_batch_norm_legit_no_training_51)
        /*0008*/ 	.word	0x00000018


	//----- nvinfo : EIATTR_MIN_STACK_SIZE
	.align		4
.L_3:
        /*000c*/ 	.byte	0x04, 0x12
        /*000e*/ 	.short	(.L_5 - .L_4)
	.align		4
.L_4:
        /*0010*/ 	.word	index@(triton_poi_fused__native_batch_norm_legit_no_training_51)
        /*0014*/ 	.word	0x00000000


	//----- nvinfo : EIATTR_FRAME_SIZE
	.align		4
.L_5:
        /*0018*/ 	.byte	0x04, 0x11
        /*001a*/ 	.short	(.L_7 - .L_6)
	.align		4
.L_6:
        /*001c*/ 	.word	index@(triton_poi_fused__native_batch_norm_legit_no_training_51)
        /*0020*/ 	.word	0x00000000


	//----- nvinfo : EIATTR_MIN_STACK_SIZE
	.align		4
.L_7:
        /*0024*/ 	.byte	0x04, 0x12
        /*0026*/ 	.short	(.L_9 - .L_8)
	.align		4
.L_8:
        /*0028*/ 	.word	index@(triton_poi_fused__native_batch_norm_legit_no_training_51)
        /*002c*/ 	.word	0x00000000
.L_9:


//--------------------- .nv.info.triton_poi_fused__native_batch_norm_legit_no_training_51 --------------------------
	.section	.nv.info.triton_poi_fused__native_batch_norm_legit_no_training_51,"",@"SHT_CUDA_INFO"
	.sectionflags	@""
	.align	4


	//----- nvinfo : EIATTR_CUDA_API_VERSION
	.align		4
        /*0000*/ 	.byte	0x04, 0x37
        /*0002*/ 	.short	(.L_11 - .L_10)
.L_10:
        /*0004*/ 	.word	0x0000007c


	//----- nvinfo : EIATTR_KPARAM_INFO
	.align		4
.L_11:
        /*0008*/ 	.byte	0x04, 0x17
        /*000a*/ 	.short	(.L_13 - .L_12)
.L_12:
        /*000c*/ 	.word	0x00000000
        /*0010*/ 	.short	0x0006
        /*0012*/ 	.short	0x0030
        /*0014*/ 	.byte	0x00, 0xf0, 0x11, 0x00


	//----- nvinfo : EIATTR_KPARAM_INFO
	.align		4
.L_13:
        /*0018*/ 	.byte	0x04, 0x17
        /*001a*/ 	.short	(.L_15 - .L_14)
.L_14:
        /*001c*/ 	.word	0x00000000
        /*0020*/ 	.short	0x0005
        /*0022*/ 	.short	0x0028
        /*0024*/ 	.byte	0x00, 0xf4, 0x21, 0x00


	//----- nvinfo : EIATTR_KPARAM_INFO
	.align		4
.L_15:
        /*0028*/ 	.byte	0x04, 0x17
        /*002a*/ 	.short	(.L_17 - .L_16)
.L_16:
        /*002c*/ 	.word	0x00000000
        /*0030*/ 	.short	0x0004
        /*0032*/ 	.short	0x0020
        /*0034*/ 	.byte	0x00, 0xf4, 0x21, 0x00


	//----- nvinfo : EIATTR_KPARAM_INFO
	.align		4
.L_17:
        /*0038*/ 	.byte	0x04, 0x17
        /*003a*/ 	.short	(.L_19 - .L_18)
.L_18:
        /*003c*/ 	.word	0x00000000
        /*0040*/ 	.short	0x0003
        /*0042*/ 	.short	0x0018
        /*0044*/ 	.byte	0x00, 0xf4, 0x21, 0x00


	//----- nvinfo : EIATTR_KPARAM_INFO
	.align		4
.L_19:
        /*0048*/ 	.byte	0x04, 0x17
        /*004a*/ 	.short	(.L_21 - .L_20)
.L_20:
        /*004c*/ 	.word	0x00000000
        /*0050*/ 	.short	0x0002
        /*0052*/ 	.short	0x0010
        /*0054*/ 	.byte	0x00, 0xf4, 0x21, 0x00


	//----- nvinfo : EIATTR_KPARAM_INFO
	.align		4
.L_21:
        /*0058*/ 	.byte	0x04, 0x17
        /*005a*/ 	.short	(.L_23 - .L_22)
.L_22:
        /*005c*/ 	.word	0x00000000
        /*0060*/ 	.short	0x0001
        /*0062*/ 	.short	0x0008
        /*0064*/ 	.byte	0x00, 0xf4, 0x21, 0x00


	//----- nvinfo : EIATTR_KPARAM_INFO
	.align		4
.L_23:
        /*0068*/ 	.byte	0x04, 0x17
        /*006a*/ 	.short	(.L_25 - .L_24)
.L_24:
        /*006c*/ 	.word	0x00000000
        /*0070*/ 	.short	0x0000
        /*0072*/ 	.short	0x0000
        /*0074*/ 	.byte	0x00, 0xf4, 0x21, 0x00


	//----- nvinfo : EIATTR_SPARSE_MMA_MASK
	.align		4
.L_25:
        /*0078*/ 	.byte	0x03, 0x50
        /*007a*/ 	.short	0x0000


	//----- nvinfo : EIATTR_MAXREG_COUNT
	.align		4
        /*007c*/ 	.byte	0x03, 0x1b
        /*007e*/ 	.short	0x00ff


	//----- nvinfo : EIATTR_EXIT_INSTR_OFFSETS
	.align		4
        /*0080*/ 	.byte	0x04, 0x1c
        /*0082*/ 	.short	(.L_27 - .L_26)


	//   ....[0]....
.L_26:
        /*0084*/ 	.word	0x000003e0


	//   ....[1]....
        /*0088*/ 	.word	0x00000400


	//----- nvinfo : EIATTR_REQNTID
	.align		4
.L_27:
        /*008c*/ 	.byte	0x04, 0x10
        /*008e*/ 	.short	(.L_29 - .L_28)
.L_28:
        /*0090*/ 	.word	0x00000080
        /*0094*/ 	.word	0x00000001
        /*0098*/ 	.word	0x00000001


	//----- nvinfo : EIATTR_CBANK_PARAM_SIZE
	.align		4
.L_29:
        /*009c*/ 	.byte	0x03, 0x19
        /*009e*/ 	.short	0x0034


	//----- nvinfo : EIATTR_PARAM_CBANK
	.align		4
        /*00a0*/ 	.byte	0x04, 0x0a
        /*00a2*/ 	.short	(.L_31 - .L_30)
	.align		4
.L_30:
        /*00a4*/ 	.word	index@(.nv.constant0.triton_poi_fused__native_batch_norm_legit_no_training_51)
        /*00a8*/ 	.short	0x0210
        /*00aa*/ 	.short	0x0034


	//----- nvinfo : EIATTR_SW_WAR
	.align		4
.L_31:
        /*00ac*/ 	.byte	0x04, 0x36
        /*00ae*/ 	.short	(.L_33 - .L_32)
.L_32:
        /*00b0*/ 	.word	0x00000008
.L_33:


//--------------------- .nv.callgraph             --------------------------
	.section	.nv.callgraph,"",@"SHT_CUDA_CALLGRAPH"
	.align	4
	.sectionentsize	8
	.align		4
        /*0000*/ 	.word	0x00000000
	.align		4
        /*0004*/ 	.word	0xffffffff
	.align		4
        /*0008*/ 	.word	0x00000000
	.align		4
        /*000c*/ 	.word	0xfffffffe
	.align		4
        /*0010*/ 	.word	0x00000000
	.align		4
        /*0014*/ 	.word	0xfffffffd
	.align		4
        /*0018*/ 	.word	0x00000000
	.align		4
        /*001c*/ 	.word	0xfffffffc


//--------------------- .nv.constant4             --------------------------
	.section	.nv.constant4,"a",@progbits
	.align	8
	.align		8
.nv.constant4:
        /*0000*/ 	.dword	_$_str
	.align		8
        /*0008*/ 	.dword	_$_str_$_2


//--------------------- .text.triton_poi_fused__native_batch_norm_legit_no_training_51 --------------------------
	.section	.text.triton_poi_fused__native_batch_norm_legit_no_training_51,"ax",@progbits
	.align	128
        .global         triton_poi_fused__native_batch_norm_legit_no_training_51
        .type           triton_poi_fused__native_batch_norm_legit_no_training_51,@function
        .size           triton_poi_fused__native_batch_norm_legit_no_training_51,(.L_x_1 - triton_poi_fused__native_batch_norm_legit_no_training_51)
        .other          triton_poi_fused__native_batch_norm_legit_no_training_51,@"STO_CUDA_ENTRY STV_DEFAULT"
triton_poi_fused__native_batch_norm_legit_no_training_51:
.text.triton_poi_fused__native_batch_norm_legit_no_training_51:
[----:B------:R-:W0:Y:S01]  /*0000*/  LDC R1, c[0x0][0x28] ;  /* 0x00000a00ff017b82 */ /* 0x000e220000000800 */
[----:B------:R-:W1:Y:S01]  /*0010*/  S2R R0, SR_TID.X ;  /* 0x0000000000007919 */ /* 0x000e620000002100 */
[----:B------:R-:W-:-:S06]  /*0020*/  HFMA2.MMA R2, -RZ, RZ, 0, 0 ;  /* 0x00000000ff027435 */ /* 0x000fcc00000001ff */
[----:B------:R-:W2:Y:S01]  /*0030*/  LDC.64 R10, c[0x0][0x220] ;  /* 0x00008800ff0a7b82 */ /* 0x000ea20000000a00 */
[----:B------:R-:W-:Y:S01]  /*0040*/  ULDC.64 UR4, c[0x0][0x208] ;  /* 0x0000820000047ab9 */ /* 0x000fe20000000a00 */
[----:B------:R-:W3:Y:S06]  /*0050*/  S2R R3, SR_CTAID.X ;  /* 0x0000000000037919 */ /* 0x000eec0000002500 */
[----:B------:R-:W4:Y:S08]  /*0060*/  LDC.64 R14, c[0x0][0x210] ;  /* 0x00008400ff0e7b82 */ /* 0x000f300000000a00 */
[----:B------:R-:W5:Y:S08]  /*0070*/  LDC.64 R16, c[0x0][0x218] ;  /* 0x00008600ff107b82 */ /* 0x000f700000000a00 */
[----:B------:R-:W5:Y:S01]  /*0080*/  LDC.64 R18, c[0x0][0x228] ;  /* 0x00008a00ff127b82 */ /* 0x000f620000000a00 */
[----:B-1----:R-:W-:-:S07]  /*0090*/  SHF.L.U32 R0, R0, 0x1, RZ ;  /* 0x0000000100007819 */ /* 0x002fce00000006ff */
[----:B------:R-:W1:Y:S01]  /*00a0*/  LDC.64 R20, c[0x0][0x230] ;  /* 0x00008c00ff147b82 */ /* 0x000e620000000a00 */
[----:B------:R-:W-:-:S04]  /*00b0*/  LOP3.LUT R0, R0, 0xfe, RZ, 0xc0, !PT ;  /* 0x000000fe00007812 */ /* 0x000fc800078ec0ff */
[----:B---3--:R-:W-:-:S04]  /*00c0*/  LEA R3, R3, R0, 0x8 ;  /* 0x0000000003037211 */ /* 0x008fc800078e40ff */
[C---:B------:R-:W-:Y:S01]  /*00d0*/  ISETP.GE.AND P4, PT, R3.reuse, 0x1e00, PT ;  /* 0x00001e000300780c */ /* 0x040fe20003f86270 */
[----:B------:R-:W-:-:S05]  /*00e0*/  IMAD.HI R0, R3, -0x77777777, R2 ;  /* 0x8888888903007827 */ /* 0x000fca00078e0202 */
[----:B------:R-:W-:-:S04]  /*00f0*/  SHF.R.U32.HI R5, RZ, 0x1f, R0 ;  /* 0x0000001fff057819 */ /* 0x000fc80000011600 */
[----:B------:R-:W-:-:S05]  /*0100*/  LEA.HI.SX32 R5, R0, R5, 0x18 ;  /* 0x0000000500057211 */ /* 0x000fca00078fc2ff */
[----:B------:R-:W-:Y:S01]  /*0110*/  IMAD R13, R5, -0x1e0, R3 ;  /* 0xfffffe20050d7824 */ /* 0x000fe200078e0203 */
[----:B------:R-:W-:-:S03]  /*0120*/  CS2R R4, SRZ ;  /* 0x0000000000047805 */ /* 0x000fc6000001ff00 */
[----:B--2---:R-:W-:-:S05]  /*0130*/  IMAD.WIDE R10, R13, 0x4, R10 ;  /* 0x000000040d0a7825 */ /* 0x004fca00078e020a */
[----:B------:R2:W3:Y:S01]  /*0140*/  @!P4 LDG.E.EL.64 R4, desc[UR4][R10.64] ;  /* 0x000000040a04c981 */ /* 0x0004e2000c2e1b00 */
[----:B------:R-:W-:Y:S02]  /*0150*/  CS2R R6, SRZ ;  /* 0x0000000000067805 */ /* 0x000fe4000001ff00 */
[----:B------:R-:W-:Y:S01]  /*0160*/  CS2R R8, SRZ ;  /* 0x0000000000087805 */ /* 0x000fe2000001ff00 */
[----:B----4-:R-:W-:-:S04]  /*0170*/  IMAD.WIDE R14, R3, 0x4, R14 ;  /* 0x00000004030e7825 */ /* 0x010fc800078e020e */
[C---:B-----5:R-:W-:Y:S01]  /*0180*/  IMAD.WIDE R16, R13.reuse, 0x4, R16 ;  /* 0x000000040d107825 */ /* 0x060fe200078e0210 */
[----:B------:R-:W4:Y:S01]  /*0190*/  @!P4 LDG.E.64 R6, desc[UR4][R14.64] ;  /* 0x000000040e06c981 */ /* 0x000f22000c1e1b00 */
[----:B--2---:R-:W-:Y:S02]  /*01a0*/  CS2R R10, SRZ ;  /* 0x00000000000a7805 */ /* 0x004fe4000001ff00 */
[C---:B0-----:R-:W-:Y:S01]  /*01b0*/  IMAD.WIDE R18, R13.reuse, 0x4, R18 ;  /* 0x000000040d127825 */ /* 0x041fe200078e0212 */
[----:B------:R0:W4:Y:S03]  /*01c0*/  @!P4 LDG.E.EL.64 R8, desc[UR4][R16.64] ;  /* 0x000000041008c981 */ /* 0x000126000c2e1b00 */
[----:B-1----:R-:W-:Y:S01]  /*01d0*/  IMAD.WIDE R20, R13, 0x4, R20 ;  /* 0x000000040d147825 */ /* 0x002fe200078e0214 */
[----:B------:R-:W-:-:S04]  /*01e0*/  CS2R R12, SRZ ;  /* 0x00000000000c7805 */ /* 0x000fc8000001ff00 */
[----:B------:R-:W2:Y:S04]  /*01f0*/  @!P4 LDG.E.EL.64 R10, desc[UR4][R20.64] ;  /* 0x00000004140ac981 */ /* 0x000ea8000c2e1b00 */
[----:B------:R-:W2:Y:S01]  /*0200*/  @!P4 LDG.E.EL.64 R12, desc[UR4][R18.64] ;  /* 0x00000004120cc981 */ /* 0x000ea2000c2e1b00 */
[----:B0-----:R-:W-:Y:S01]  /*0210*/  MOV R17, 0x3e800000 ;  /* 0x3e80000000117802 */ /* 0x001fe20000000f00 */
[----:B---3--:R-:W-:Y:S01]  /*0220*/  FADD R4, R4, 9.9999997473787516356e-06 ;  /* 0x3727c5ac04047421 */ /* 0x008fe20000000000 */
[----:B------:R-:W-:-:S03]  /*0230*/  FADD R0, R5, 9.9999997473787516356e-06 ;  /* 0x3727c5ac05007421 */ /* 0x000fc60000000000 */
[----:B------:R0:W1:Y:S08]  /*0240*/  MUFU.SQRT R2, R4 ;  /* 0x0000000400027308 */ /* 0x0000700000002000 */
[----:B------:R-:W3:Y:S01]  /*0250*/  MUFU.SQRT R14, R0 ;  /* 0x00000000000e7308 */ /* 0x000ee20000002000 */
[----:B0-----:R-:W0:Y:S01]  /*0260*/  LDC.64 R4, c[0x0][0x238] ;  /* 0x00008e00ff047b82 */ /* 0x001e220000000a00 */
[----:B-1----:R-:W-:-:S02]  /*0270*/  FSETP.GT.AND P0, PT, R2, 8.50705917302346158658e+37, PT ;  /* 0x7e8000000200780b */ /* 0x002fc40003f04000 */
[----:B------:R-:W-:Y:S02]  /*0280*/  FSETP.GEU.AND P2, PT, R2, 1.175494350822287508e-38, PT ;  /* 0x008000000200780b */ /* 0x000fe40003f4e000 */
[C---:B---3--:R-:W-:Y:S02]  /*0290*/  FSETP.GT.AND P1, PT, R14.reuse, 8.50705917302346158658e+37, PT ;  /* 0x7e8000000e00780b */ /* 0x048fe40003f24000 */
[----:B------:R-:W-:-:S07]  /*02a0*/  FSETP.GEU.AND P3, PT, R14, 1.175494350822287508e-38, PT ;  /* 0x008000000e00780b */ /* 0x000fce0003f6e000 */
[----:B------:R-:W-:-:S04]  /*02b0*/  @P0 FMUL R2, R2, 0.25 ;  /* 0x3e80000002020820 */ /* 0x000fc80000400000 */
[----:B------:R-:W-:Y:S01]  /*02c0*/  @!P2 FMUL R2, R2, 16777216 ;  /* 0x4b8000000202a820 */ /* 0x000fe20000400000 */
[----:B------:R-:W-:-:S04]  /*02d0*/  @P1 FMUL R14, R14, 0.25 ;  /* 0x3e8000000e0e1820 */ /* 0x000fc80000400000 */
[----:B------:R-:W-:Y:S01]  /*02e0*/  @!P3 FMUL R14, R14, 16777216 ;  /* 0x4b8000000e0eb820 */ /* 0x000fe20000400000 */
[----:B------:R-:W1:Y:S01]  /*02f0*/  MUFU.RCP R2, R2 ;  /* 0x0000000200027308 */ /* 0x000e620000001000 */
[----:B------:R-:W-:-:S07]  /*0300*/  FSEL R15, R17, 1, P0 ;  /* 0x3f800000110f7808 */ /* 0x000fce0000000000 */
[----:B------:R-:W3:Y:S01]  /*0310*/  MUFU.RCP R14, R14 ;  /* 0x0000000e000e7308 */ /* 0x000ee20000001000 */
[----:B------:R-:W-:Y:S01]  /*0320*/  FSEL R17, R17, 1, P1 ;  /* 0x3f80000011117808 */ /* 0x000fe20000800000 */
[----:B------:R-:W-:-:S04]  /*0330*/  @!P2 FMUL R15, R15, 16777216 ;  /* 0x4b8000000f0fa820 */ /* 0x000fc80000400000 */
[----:B------:R-:W-:Y:S01]  /*0340*/  @!P3 FMUL R17, R17, 16777216 ;  /* 0x4b8000001111b820 */ /* 0x000fe20000400000 */
[----:B----4-:R-:W-:Y:S01]  /*0350*/  FADD R7, -R9, R7 ;  /* 0x0000000709077221 */ /* 0x010fe20000000100 */
[----:B------:R-:W-:Y:S01]  /*0360*/  FADD R6, -R8, R6 ;  /* 0x0000000608067221 */ /* 0x000fe20000000100 */
[----:B-1----:R-:W-:Y:S01]  /*0370*/  FMUL R15, R2, R15 ;  /* 0x0000000f020f7220 */ /* 0x002fe20000400000 */
[----:B---3--:R-:W-:-:S03]  /*0380*/  FMUL R0, R14, R17 ;  /* 0x000000110e007220 */ /* 0x008fc60000400000 */
[----:B------:R-:W-:Y:S01]  /*0390*/  FMUL R15, R6, R15 ;  /* 0x0000000f060f7220 */ /* 0x000fe20000400000 */
[----:B------:R-:W-:Y:S01]  /*03a0*/  FMUL R0, R7, R0 ;  /* 0x0000000007007220 */ /* 0x000fe20000400000 */
[----:B0-----:R-:W-:-:S04]  /*03b0*/  IMAD.WIDE R4, R3, 0x4, R4 ;  /* 0x0000000403047825 */ /* 0x001fc800078e0204 */
[----:B--2---:R-:W-:Y:S01]  /*03c0*/  FFMA R10, R15, R12, R10 ;  /* 0x0000000c0f0a7223 */ /* 0x004fe2000000000a */
[----:B------:R-:W-:Y:S01]  /*03d0*/  FFMA R11, R0, R13, R11 ;  /* 0x0000000d000b7223 */ /* 0x000fe2000000000b */
[----:B------:R-:W-:Y:S06]  /*03e0*/  @P4 EXIT ;  /* 0x000000000000494d */ /* 0x000fec0003800000 */
[----:B------:R-:W-:Y:S01]  /*03f0*/  STG.E.64 desc[UR4][R4.64], R10 ;  /* 0x0000000a04007986 */ /* 0x000fe2000c101b04 */
[----:B------:R-:W-:Y:S05]  /*0400*/  EXIT ;  /* 0x000000000000794d */ /* 0x000fea0003800000 */
.L_x_0:
[----:B------:R-:W-:-:S00]  /*0410*/  BRA `(.L_x_0) ;  /* 0xfffffffc00fc7947 */ /* 0x000fc0000383ffff */
[----:B------:R-:W-:-:S00]  /*0420*/  NOP ;  /* 0x0000000000007918 */ /* 0x000fc00000000000 */
        /* <DEDUP_REMOVED lines=13> */
.L_x_1:


//--------------------- .nv.global.init           --------------------------
	.section	.nv.global.init,"aw",@progbits
.nv.global.init:
	.type		_$_str,@object
	.size		_$_str,(_$_str_$_2 - _$_str)
_$_str:
        /*0000*/ 	.byte	0x5f, 0x5f, 0x43, 0x55, 0x44, 0x41, 0x5f, 0x46, 0x54, 0x5a, 0x00
	.type		_$_str_$_2,@object
	.size		_$_str_$_2,(.L_1 - _$_str_$_2)
_$_str_$_2:
        /*000b*/ 	.byte	0x5f, 0x5f, 0x43, 0x55, 0x44, 0x41, 0x5f, 0x50, 0x52, 0x45, 0x43, 0x5f, 0x53, 0x51, 0x52, 0x54
        /*001b*/ 	.byte	0x00
.L_1:


//--------------------- .nv.constant0.triton_poi_fused__native_batch_norm_legit_no_training_51 --------------------------
	.section	.nv.constant0.triton_poi_fused__native_batch_norm_legit_no_training_51,"a",@progbits
	.sectionflags	@""
	.align	4
.nv.constant0.triton_poi_fused__native_batch_norm_legit_no_training_51:
	.zero		580
